//
// Generated by NVIDIA NVVM Compiler
//
// Compiler Build ID: CL-36424714
// Cuda compilation tools, release 13.0, V13.0.88
// Based on NVVM 20.0.0
//

.version 9.0
.target sm_100
.address_size 64

	// .globl	_Z22matrix_transpose_naivePfS_i
// _ZZ23matrix_transpose_sharedPfS_iE12sharedMemory has been demoted

.visible .entry _Z22matrix_transpose_naivePfS_i(
	.param .u64 .ptr .align 1 _Z22matrix_transpose_naivePfS_i_param_0,
	.param .u64 .ptr .align 1 _Z22matrix_transpose_naivePfS_i_param_1,
	.param .u32 _Z22matrix_transpose_naivePfS_i_param_2
)
{
	.reg .b32 	%r<12>;
	.reg .b32 	%f<2>;
	.reg .b64 	%rd<9>;

	ld.param.u64 	%rd1, [_Z22matrix_transpose_naivePfS_i_param_0];
	ld.param.u64 	%rd2, [_Z22matrix_transpose_naivePfS_i_param_1];
	ld.param.u32 	%r1, [_Z22matrix_transpose_naivePfS_i_param_2];
	cvta.to.global.u64 	%rd3, %rd2;
	cvta.to.global.u64 	%rd4, %rd1;
	mov.u32 	%r2, %tid.x;
	mov.u32 	%r3, %ctaid.x;
	mov.u32 	%r4, %ntid.x;
	mad.lo.s32 	%r5, %r3, %r4, %r2;
	mov.u32 	%r6, %tid.y;
	mov.u32 	%r7, %ctaid.y;
	mov.u32 	%r8, %ntid.y;
	mad.lo.s32 	%r9, %r7, %r8, %r6;
	mad.lo.s32 	%r10, %r1, %r9, %r5;
	mad.lo.s32 	%r11, %r1, %r5, %r9;
	mul.wide.s32 	%rd5, %r10, 4;
	add.s64 	%rd6, %rd4, %rd5;
	ld.global.f32 	%f1, [%rd6];
	mul.wide.s32 	%rd7, %r11, 4;
	add.s64 	%rd8, %rd3, %rd7;
	st.global.f32 	[%rd8], %f1;
	ret;

}
	// .globl	_Z23matrix_transpose_sharedPfS_i
.visible .entry _Z23matrix_transpose_sharedPfS_i(
	.param .u64 .ptr .align 1 _Z23matrix_transpose_sharedPfS_i_param_0,
	.param .u64 .ptr .align 1 _Z23matrix_transpose_sharedPfS_i_param_1,
	.param .u32 _Z23matrix_transpose_sharedPfS_i_param_2
)
{
	.reg .b32 	%r<23>;
	.reg .b32 	%f<3>;
	.reg .b64 	%rd<9>;
	// demoted variable
	.shared .align 4 .b8 _ZZ23matrix_transpose_sharedPfS_iE12sharedMemory[4224];
	ld.param.u64 	%rd1, [_Z23matrix_transpose_sharedPfS_i_param_0];
	ld.param.u64 	%rd2, [_Z23matrix_transpose_sharedPfS_i_param_1];
	ld.param.u32 	%r1, [_Z23matrix_transpose_sharedPfS_i_param_2];
	cvta.to.global.u64 	%rd3, %rd2;
	cvta.to.global.u64 	%rd4, %rd1;
	mov.u32 	%r2, %tid.x;
	mov.u32 	%r3, %ctaid.x;
	mov.u32 	%r4, %ntid.x;
	mad.lo.s32 	%r5, %r3, %r4, %r2;
	mov.u32 	%r6, %tid.y;
	mov.u32 	%r7, %ctaid.y;
	mov.u32 	%r8, %ntid.y;
	mad.lo.s32 	%r9, %r7, %r8, %r6;
	mad.lo.s32 	%r10, %r7, %r4, %r2;
	mad.lo.s32 	%r11, %r3, %r8, %r6;
	mad.lo.s32 	%r12, %r1, %r9, %r5;
	mad.lo.s32 	%r13, %r1, %r11, %r10;
	mul.wide.s32 	%rd5, %r12, 4;
	add.s64 	%rd6, %rd4, %rd5;
	ld.global.f32 	%f1, [%rd6];
	cvt.rzi.s32.f32 	%r14, %f1;
	mov.u32 	%r15, _ZZ23matrix_transpose_sharedPfS_iE12sharedMemory;
	mad.lo.s32 	%r16, %r2, 132, %r15;
	shl.b32 	%r17, %r6, 2;
	add.s32 	%r18, %r16, %r17;
	st.shared.u32 	[%r18], %r14;
	bar.sync 	0;
	mad.lo.s32 	%r19, %r6, 132, %r15;
	shl.b32 	%r20, %r2, 2;
	add.s32 	%r21, %r19, %r20;
	ld.shared.u32 	%r22, [%r21];
	cvt.rn.f32.s32 	%f2, %r22;
	mul.wide.s32 	%rd7, %r13, 4;
	add.s64 	%rd8, %rd3, %rd7;
	st.global.f32 	[%rd8], %f2;
	ret;

}


// ===== COMPILED SASS (sm_100) =====

	.target	sm_100

	.elftype	@"ET_EXEC"


//--------------------- .note.nv.tkinfo           --------------------------
	.section	.note.nv.tkinfo,"",@"SHT_NOTE"
	.sectionflags	@"SHF_NOTE_NV_TKINFO"
	.tkinfo
        /*0018*/ 	.word	0x00000002
        /*0030*/ 	.string	""
        /*0030*/ 	.string	"ptxas"
        /*0030*/ 	.string	"Cuda compilation tools, release 13.0, V13.0.88"
        /*0030*/ 	.string	"Build cuda_13.0.r13.0/compiler.36424714_0"
        /*0030*/ 	.string	"-arch sm_100 -m 64 "



//--------------------- .note.nv.cuinfo           --------------------------
	.section	.note.nv.cuinfo,"",@"SHT_NOTE"
	.sectionflags	@"SHF_NOTE_NV_CUINFO"
        /*0018*/ 	.short	0x0002
        /*001a*/ 	.short	0x0064
        /*001c*/ 	.short	0x0082
	.zero		2


//--------------------- .nv.info                  --------------------------
	.section	.nv.info,"",@"SHT_CUDA_INFO"
	.align	4


	//----- nvinfo : EIATTR_REGCOUNT
	.align		4
        /*0000*/ 	.byte	0x04, 0x2f
        /*0002*/ 	.short	(.L_1 - .L_0)
	.align		4
.L_0:
        /*0004*/ 	.word	index@(_Z22matrix_transpose_naivePfS_i)
        /*0008*/ 	.word	0x0000000a


	//----- nvinfo : EIATTR_FRAME_SIZE
	.align		4
.L_1:
        /*000c*/ 	.byte	0x04, 0x11
        /*000e*/ 	.short	(.L_3 - .L_2)
	.align		4
.L_2:
        /*0010*/ 	.word	index@(_Z22matrix_transpose_naivePfS_i)
        /*0014*/ 	.word	0x00000000


	//----- nvinfo : EIATTR_REGCOUNT
	.align		4
.L_3:
        /*0018*/ 	.byte	0x04, 0x2f
        /*001a*/ 	.short	(.L_5 - .L_4)
	.align		4
.L_4:
        /*001c*/ 	.word	index@(_Z23matrix_transpose_sharedPfS_i)
        /*0020*/ 	.word	0x0000000e


	//----- nvinfo : EIATTR_FRAME_SIZE
	.align		4
.L_5:
        /*0024*/ 	.byte	0x04, 0x11
        /*0026*/ 	.short	(.L_7 - .L_6)
	.align		4
.L_6:
        /*0028*/ 	.word	index@(_Z23matrix_transpose_sharedPfS_i)
        /*002c*/ 	.word	0x00000000


	//----- nvinfo : EIATTR_MIN_STACK_SIZE
	.align		4
.L_7:
        /*0030*/ 	.byte	0x04, 0x12
        /*0032*/ 	.short	(.L_9 - .L_8)
	.align		4
.L_8:
        /*0034*/ 	.word	index@(_Z23matrix_transpose_sharedPfS_i)
        /*0038*/ 	.word	0x00000000


	//----- nvinfo : EIATTR_MIN_STACK_SIZE
	.align		4
.L_9:
        /*003c*/ 	.byte	0x04, 0x12
        /*003e*/ 	.short	(.L_11 - .L_10)
	.align		4
.L_10:
        /*0040*/ 	.word	index@(_Z22matrix_transpose_naivePfS_i)
        /*0044*/ 	.word	0x00000000
.L_11:


//--------------------- .nv.compat                --------------------------
	.section	.nv.compat,"",@"SHT_CUDA_COMPAT_INFO"
	.align	4
        /*0000*/ 	.byte	0x02, 0x09, 0x00, 0x00, 0x02, 0x02, 0x01, 0x00, 0x02, 0x05, 0x05, 0x00, 0x03, 0x07, 0x01, 0x01
        /*0010*/ 	.byte	0x02, 0x03, 0x00, 0x00, 0x02, 0x06, 0x01, 0x00, 0x04, 0x0b, 0x08, 0x00, 0x09, 0x00, 0x00, 0x00
        /*0020*/ 	.byte	0x00, 0x00, 0x00, 0x00


//--------------------- .nv.info._Z23matrix_transpose_sharedPfS_i --------------------------
	.section	.nv.info._Z23matrix_transpose_sharedPfS_i,"",@"SHT_CUDA_INFO"
	.sectionflags	@""
	.align	4


	//----- nvinfo : EIATTR_CUDA_API_VERSION
	.align		4
        /*0000*/ 	.byte	0x04, 0x37
        /*0002*/ 	.short	(.L_13 - .L_12)
.L_12:
        /*0004*/ 	.word	0x00000082


	//----- nvinfo : EIATTR_KPARAM_INFO
	.align		4
.L_13:
        /*0008*/ 	.byte	0x04, 0x17
        /*000a*/ 	.short	(.L_15 - .L_14)
.L_14:
        /*000c*/ 	.word	0x00000000
        /*0010*/ 	.short	0x0002
        /*0012*/ 	.short	0x0010
        /*0014*/ 	.byte	0x00, 0xf0, 0x11, 0x00


	//----- nvinfo : EIATTR_KPARAM_INFO
	.align		4
.L_15:
        /*0018*/ 	.byte	0x04, 0x17
        /*001a*/ 	.short	(.L_17 - .L_16)
.L_16:
        /*001c*/ 	.word	0x00000000
        /*0020*/ 	.short	0x0001
        /*0022*/ 	.short	0x0008
        /*0024*/ 	.byte	0x00, 0xf5, 0x21, 0x00


	//----- nvinfo : EIATTR_KPARAM_INFO
	.align		4
.L_17:
        /*0028*/ 	.byte	0x04, 0x17
        /*002a*/ 	.short	(.L_19 - .L_18)
.L_18:
        /*002c*/ 	.word	0x00000000
        /*0030*/ 	.short	0x0000
        /*0032*/ 	.short	0x0000
        /*0034*/ 	.byte	0x00, 0xf5, 0x21, 0x00


	//----- nvinfo : EIATTR_SPARSE_MMA_MASK
	.align		4
.L_19:
        /*0038*/ 	.byte	0x03, 0x50
        /*003a*/ 	.short	0x0000


	//----- nvinfo : EIATTR_MAXREG_COUNT
	.align		4
        /*003c*/ 	.byte	0x03, 0x1b
        /*003e*/ 	.short	0x00ff


	//----- nvinfo : EIATTR_NUM_BARRIERS
	.align		4
        /*0040*/ 	.byte	0x02, 0x4c
        /*0042*/ 	.byte	0x01
	.zero		1


	//----- nvinfo : EIATTR_MERCURY_ISA_VERSION
	.align		4
        /*0044*/ 	.byte	0x03, 0x5f
        /*0046*/ 	.short	0x0101


	//----- nvinfo : EIATTR_VRC_CTA_INIT_COUNT
	.align		4
        /*0048*/ 	.byte	0x02, 0x4a
	.zero		1
	.zero		1


	//----- nvinfo : EIATTR_EXIT_INSTR_OFFSETS
	.align		4
        /*004c*/ 	.byte	0x04, 0x1c
        /*004e*/ 	.short	(.L_21 - .L_20)


	//   ....[0]....
.L_20:
        /*0050*/ 	.word	0x00000210


	//----- nvinfo : EIATTR_CBANK_PARAM_SIZE
	.align		4
.L_21:
        /*0054*/ 	.byte	0x03, 0x19
        /*0056*/ 	.short	0x0014


	//----- nvinfo : EIATTR_PARAM_CBANK
	.align		4
        /*0058*/ 	.byte	0x04, 0x0a
        /*005a*/ 	.short	(.L_23 - .L_22)
	.align		4
.L_22:
        /*005c*/ 	.word	index@(.nv.constant0._Z23matrix_transpose_sharedPfS_i)
        /*0060*/ 	.short	0x0380
        /*0062*/ 	.short	0x0014


	//----- nvinfo : EIATTR_SW_WAR
	.align		4
.L_23:
        /*0064*/ 	.byte	0x04, 0x36
        /*0066*/ 	.short	(.L_25 - .L_24)
.L_24:
        /*0068*/ 	.word	0x00000008
.L_25:


//--------------------- .nv.info._Z22matrix_transpose_naivePfS_i --------------------------
	.section	.nv.info._Z22matrix_transpose_naivePfS_i,"",@"SHT_CUDA_INFO"
	.sectionflags	@""
	.align	4


	//----- nvinfo : EIATTR_CUDA_API_VERSION
	.align		4
        /*0000*/ 	.byte	0x04, 0x37
        /*0002*/ 	.short	(.L_27 - .L_26)
.L_26:
        /*0004*/ 	.word	0x00000082


	//----- nvinfo : EIATTR_KPARAM_INFO
	.align		4
.L_27:
        /*0008*/ 	.byte	0x04, 0x17
        /*000a*/ 	.short	(.L_29 - .L_28)
.L_28:
        /*000c*/ 	.word	0x00000000
        /*0010*/ 	.short	0x0002
        /*0012*/ 	.short	0x0010
        /*0014*/ 	.byte	0x00, 0xf0, 0x11, 0x00


	//----- nvinfo : EIATTR_KPARAM_INFO
	.align		4
.L_29:
        /*0018*/ 	.byte	0x04, 0x17
        /*001a*/ 	.short	(.L_31 - .L_30)
.L_30:
        /*001c*/ 	.word	0x00000000
        /*0020*/ 	.short	0x0001
        /*0022*/ 	.short	0x0008
        /*0024*/ 	.byte	0x00, 0xf5, 0x21, 0x00


	//----- nvinfo : EIATTR_KPARAM_INFO
	.align		4
.L_31:
        /*0028*/ 	.byte	0x04, 0x17
        /*002a*/ 	.short	(.L_33 - .L_32)
.L_32:
        /*002c*/ 	.word	0x00000000
        /*0030*/ 	.short	0x0000
        /*0032*/ 	.short	0x0000
        /*0034*/ 	.byte	0x00, 0xf5, 0x21, 0x00


	//----- nvinfo : EIATTR_SPARSE_MMA_MASK
	.align		4
.L_33:
        /*0038*/ 	.byte	0x03, 0x50
        /*003a*/ 	.short	0x0000


	//----- nvinfo : EIATTR_MAXREG_COUNT
	.align		4
        /*003c*/ 	.byte	0x03, 0x1b
        /*003e*/ 	.short	0x00ff


	//----- nvinfo : EIATTR_MERCURY_ISA_VERSION
	.align		4
        /*0040*/ 	.byte	0x03, 0x5f
        /*0042*/ 	.short	0x0101


	//----- nvinfo : EIATTR_VRC_CTA_INIT_COUNT
	.align		4
        /*0044*/ 	.byte	0x02, 0x4a
	.zero		1
	.zero		1


	//----- nvinfo : EIATTR_EXIT_INSTR_OFFSETS
	.align		4
        /*0048*/ 	.byte	0x04, 0x1c
        /*004a*/ 	.short	(.L_35 - .L_34)


	//   ....[0]....
.L_34:
        /*004c*/ 	.word	0x00000130


	//----- nvinfo : EIATTR_CBANK_PARAM_SIZE
	.align		4
.L_35:
        /*0050*/ 	.byte	0x03, 0x19
        /*0052*/ 	.short	0x0014


	//----- nvinfo : EIATTR_PARAM_CBANK
	.align		4
        /*0054*/ 	.byte	0x04, 0x0a
        /*0056*/ 	.short	(.L_37 - .L_36)
	.align		4
.L_36:
        /*0058*/ 	.word	index@(.nv.constant0._Z22matrix_transpose_naivePfS_i)
        /*005c*/ 	.short	0x0380
        /*005e*/ 	.short	0x0014


	//----- nvinfo : EIATTR_SW_WAR
	.align		4
.L_37:
        /*0060*/ 	.byte	0x04, 0x36
        /*0062*/ 	.short	(.L_39 - .L_38)
.L_38:
        /*0064*/ 	.word	0x00000008
.L_39:


//--------------------- .nv.callgraph             --------------------------
	.section	.nv.callgraph,"",@"SHT_CUDA_CALLGRAPH"
	.align	4
	.sectionentsize	8
	.align		4
        /*0000*/ 	.word	0x00000000
	.align		4
        /*0004*/ 	.word	0xffffffff
	.align		4
        /*0008*/ 	.word	0x00000000
	.align		4
        /*000c*/ 	.word	0xfffffffe
	.align		4
        /*0010*/ 	.word	0x00000000
	.align		4
        /*0014*/ 	.word	0xfffffffd
	.align		4
        /*0018*/ 	.word	0x00000000
	.align		4
        /*001c*/ 	.word	0xfffffffc


//--------------------- .text._Z23matrix_transpose_sharedPfS_i --------------------------
	.section	.text._Z23matrix_transpose_sharedPfS_i,"ax",@progbits
	.align	128
        .global         _Z23matrix_transpose_sharedPfS_i
        .type           _Z23matrix_transpose_sharedPfS_i,@function
        .size           _Z23matrix_transpose_sharedPfS_i,(.L_x_2 - _Z23matrix_transpose_sharedPfS_i)
        .other          _Z23matrix_transpose_sharedPfS_i,@"STO_CUDA_ENTRY STV_DEFAULT"
_Z23matrix_transpose_sharedPfS_i:
.text._Z23matrix_transpose_sharedPfS_i:
[----:B------:R-:W-:Y:S01]  /*0000*/  LDC R1, c[0x0][0x37c] ;  /* 0x0000df00ff017b82 */ /* 0x000fe20000000800 */
[----:B------:R-:W0:Y:S07]  /*0010*/  S2R R9, SR_TID.X ;  /* 0x0000000000097919 */ /* 0x000e2e0000002100 */
[----:B------:R-:W0:Y:S01]  /*0020*/  LDC R8, c[0x0][0x360] ;  /* 0x0000d800ff087b82 */ /* 0x000e220000000800 */
[----:B------:R-:W1:Y:S01]  /*0030*/  LDCU UR8, c[0x0][0x390] ;  /* 0x00007200ff0877ac */ /* 0x000e620008000800 */
[----:B------:R-:W2:Y:S01]  /*0040*/  S2R R10, SR_TID.Y ;  /* 0x00000000000a7919 */ /* 0x000ea20000002200 */
[----:B------:R-:W3:Y:S05]  /*0050*/  LDCU.64 UR4, c[0x0][0x358] ;  /* 0x00006b00ff0477ac */ /* 0x000eea0008000a00 */
[----:B------:R-:W0:Y:S08]  /*0060*/  S2UR UR6, SR_CTAID.X ;  /* 0x00000000000679c3 */ /* 0x000e300000002500 */
[----:B------:R-:W2:Y:S08]  /*0070*/  S2UR UR7, SR_CTAID.Y ;  /* 0x00000000000779c3 */ /* 0x000eb00000002600 */
[----:B------:R-:W2:Y:S08]  /*0080*/  LDC R11, c[0x0][0x364] ;  /* 0x0000d900ff0b7b82 */ /* 0x000eb00000000800 */
[----:B------:R-:W4:Y:S01]  /*0090*/  LDC.64 R2, c[0x0][0x380] ;  /* 0x0000e000ff027b82 */ /* 0x000f220000000a00 */
[----:B0-----:R-:W-:-:S02]  /*00a0*/  IMAD R0, R8, UR6, R9 ;  /* 0x0000000608007c24 */ /* 0x001fc4000f8e0209 */
[----:B--2---:R-:W-:-:S04]  /*00b0*/  IMAD R5, R11, UR7, R10 ;  /* 0x000000070b057c24 */ /* 0x004fc8000f8e020a */
[----:B-1----:R-:W-:-:S04]  /*00c0*/  IMAD R5, R5, UR8, R0 ;  /* 0x0000000805057c24 */ /* 0x002fc8000f8e0200 */
[----:B----4-:R-:W-:-:S05]  /*00d0*/  IMAD.WIDE R2, R5, 0x4, R2 ;  /* 0x0000000405027825 */ /* 0x010fca00078e0202 */
[----:B---3--:R0:W2:Y:S01]  /*00e0*/  LDG.E R4, desc[UR4][R2.64] ;  /* 0x0000000402047981 */ /* 0x0080a2000c1e1900 */
[----:B------:R-:W-:Y:S01]  /*00f0*/  MOV R0, 0x400 ;  /* 0x0000040000007802 */ /* 0x000fe20000000f00 */
[----:B------:R-:W1:Y:S01]  /*0100*/  S2R R5, SR_CgaCtaId ;  /* 0x0000000000057919 */ /* 0x000e620000008800 */
[----:B0-----:R-:W0:Y:S02]  /*0110*/  LDC.64 R2, c[0x0][0x388] ;  /* 0x0000e200ff027b82 */ /* 0x001e240000000a00 */
[----:B-1----:R-:W-:-:S05]  /*0120*/  LEA R0, R5, R0, 0x18 ;  /* 0x0000000005007211 */ /* 0x002fca00078ec0ff */
[--C-:B------:R-:W-:Y:S02]  /*0130*/  IMAD R5, R9, 0x84, R0.reuse ;  /* 0x0000008409057824 */ /* 0x100fe400078e0200 */
[----:B------:R-:W-:-:S03]  /*0140*/  IMAD R0, R10, 0x84, R0 ;  /* 0x000000840a007824 */ /* 0x000fc600078e0200 */
[----:B------:R-:W-:Y:S01]  /*0150*/  LEA R7, R10, R5, 0x2 ;  /* 0x000000050a077211 */ /* 0x000fe200078e10ff */
[----:B------:R-:W-:Y:S01]  /*0160*/  IMAD R5, R11, UR6, R10 ;  /* 0x000000060b057c24 */ /* 0x000fe2000f8e020a */
[----:B------:R-:W-:Y:S01]  /*0170*/  LEA R6, R9, R0, 0x2 ;  /* 0x0000000009067211 */ /* 0x000fe200078e10ff */
[----:B------:R-:W-:-:S04]  /*0180*/  IMAD R0, R8, UR7, R9 ;  /* 0x0000000708007c24 */ /* 0x000fc8000f8e0209 */
[----:B------:R-:W-:-:S04]  /*0190*/  IMAD R5, R5, UR8, R0 ;  /* 0x0000000805057c24 */ /* 0x000fc8000f8e0200 */
[----:B0-----:R-:W-:Y:S01]  /*01a0*/  IMAD.WIDE R2, R5, 0x4, R2 ;  /* 0x0000000405027825 */ /* 0x001fe200078e0202 */
[----:B--2---:R-:W0:Y:S02]  /*01b0*/  F2I.TRUNC.NTZ R4, R4 ;  /* 0x0000000400047305 */ /* 0x004e24000020f100 */
[----:B0-----:R-:W-:Y:S01]  /*01c0*/  STS [R7], R4 ;  /* 0x0000000407007388 */ /* 0x001fe20000000800 */
[----:B------:R-:W-:Y:S06]  /*01d0*/  BAR.SYNC.DEFER_BLOCKING 0x0 ;  /* 0x0000000000007b1d */ /* 0x000fec0000010000 */
[----:B------:R-:W0:Y:S02]  /*01e0*/  LDS R6, [R6] ;  /* 0x0000000006067984 */ /* 0x000e240000000800 */
[----:B0-----:R-:W-:-:S05]  /*01f0*/  I2FP.F32.S32 R5, R6 ;  /* 0x0000000600057245 */ /* 0x001fca0000201400 */
[----:B------:R-:W-:Y:S01]  /*0200*/  STG.E desc[UR4][R2.64], R5 ;  /* 0x0000000502007986 */ /* 0x000fe2000c101904 */
[----:B------:R-:W-:Y:S05]  /*0210*/  EXIT ;  /* 0x000000000000794d */ /* 0x000fea0003800000 */
.L_x_0:
[----:B------:R-:W-:-:S00]  /*0220*/  BRA `(.L_x_0) ;  /* 0xfffffffc00fc7947 */ /* 0x000fc0000383ffff */
[----:B------:R-:W-:-:S00]  /*0230*/  NOP ;  /* 0x0000000000007918 */ /* 0x000fc00000000000 */
        /* <DEDUP_REMOVED lines=12> */
.L_x_2:


//--------------------- .text._Z22matrix_transpose_naivePfS_i --------------------------
	.section	.text._Z22matrix_transpose_naivePfS_i,"ax",@progbits
	.align	128
        .global         _Z22matrix_transpose_naivePfS_i
        .type           _Z22matrix_transpose_naivePfS_i,@function
        .size           _Z22matrix_transpose_naivePfS_i,(.L_x_3 - _Z22matrix_transpose_naivePfS_i)
        .other          _Z22matrix_transpose_naivePfS_i,@"STO_CUDA_ENTRY STV_DEFAULT"
_Z22matrix_transpose_naivePfS_i:
.text._Z22matrix_transpose_naivePfS_i:
        /* <DEDUP_REMOVED lines=13> */
[----:B----4-:R-:W-:Y:S02]  /*00d0*/  IMAD.WIDE R2, R5, 0x4, R2 ;  /* 0x0000000405027825 */ /* 0x010fe400078e0202 */
[----:B------:R-:W0:Y:S04]  /*00e0*/  LDC.64 R4, c[0x0][0x388] ;  /* 0x0000e200ff047b82 */ /* 0x000e280000000a00 */
[----:B---3--:R-:W2:Y:S01]  /*00f0*/  LDG.E R3, desc[UR4][R2.64] ;  /* 0x0000000402037981 */ /* 0x008ea2000c1e1900 */
[----:B------:R-:W-:-:S04]  /*0100*/  IMAD R7, R0, UR8, R7 ;  /* 0x0000000800077c24 */ /* 0x000fc8000f8e0207 */
[----:B0-----:R-:W-:-:S05]  /*0110*/  IMAD.WIDE R4, R7, 0x4, R4 ;  /* 0x0000000407047825 */ /* 0x001fca00078e0204 */
[----:B--2---:R-:W-:Y:S01]  /*0120*/  STG.E desc[UR4][R4.64], R3 ;  /* 0x0000000304007986 */ /* 0x004fe2000c101904 */
[----:B------:R-:W-:Y:S05]  /*0130*/  EXIT ;  /* 0x000000000000794d */ /* 0x000fea0003800000 */
.L_x_1:
        /* <DEDUP_REMOVED lines=12> */
.L_x_3:


//--------------------- .nv.shared._Z23matrix_transpose_sharedPfS_i --------------------------
	.section	.nv.shared._Z23matrix_transpose_sharedPfS_i,"aw",@nobits
	.sectionflags	@""
	.align	4
.nv.shared._Z23matrix_transpose_sharedPfS_i:
	.zero		5248


//--------------------- .nv.shared.reserved.0     --------------------------
	.section	.nv.shared.reserved.0,"aw",@nobits
	.weak		__nv_reservedSMEM_offset_0_alias
	.size		__nv_reservedSMEM_offset_0_alias, 0, 64
	.other		__nv_reservedSMEM_offset_0_alias,@"STO_CUDA_RESERVED_SHARED STV_DEFAULT"
__nv_reservedSMEM_offset_0_alias:
	.zero		0
	.zero		64


//--------------------- .nv.constant0._Z23matrix_transpose_sharedPfS_i --------------------------
	.section	.nv.constant0._Z23matrix_transpose_sharedPfS_i,"a",@progbits
	.sectionflags	@""
	.align	4
.nv.constant0._Z23matrix_transpose_sharedPfS_i:
	.zero		916


//--------------------- .nv.constant0._Z22matrix_transpose_naivePfS_i --------------------------
	.section	.nv.constant0._Z22matrix_transpose_naivePfS_i,"a",@progbits
	.sectionflags	@""
	.align	4
.nv.constant0._Z22matrix_transpose_naivePfS_i:
	.zero		916


//--------------------- SYMBOLS --------------------------

	.type		.nv.reservedSmem.offset0,@object
	.size		.nv.reservedSmem.offset0,0x4
	.type		.nv.reservedSmem.cap,@object
	.size		.nv.reservedSmem.cap,0x4
